//
// Generated by NVIDIA NVVM Compiler
//
// Compiler Build ID: CL-36424714
// Cuda compilation tools, release 13.0, V13.0.88
// Based on NVVM 20.0.0
//

.version 9.0
.target sm_100
.address_size 64

	// .globl	_Z11gemm_kernelILi32EEvPKfS1_Pfiiiff
// _ZZ11gemm_kernelILi32EEvPKfS1_PfiiiffE2As has been demoted
// _ZZ11gemm_kernelILi32EEvPKfS1_PfiiiffE2Bs has been demoted

.visible .entry _Z11gemm_kernelILi32EEvPKfS1_Pfiiiff(
	.param .u64 .ptr .align 1 _Z11gemm_kernelILi32EEvPKfS1_Pfiiiff_param_0,
	.param .u64 .ptr .align 1 _Z11gemm_kernelILi32EEvPKfS1_Pfiiiff_param_1,
	.param .u64 .ptr .align 1 _Z11gemm_kernelILi32EEvPKfS1_Pfiiiff_param_2,
	.param .u32 _Z11gemm_kernelILi32EEvPKfS1_Pfiiiff_param_3,
	.param .u32 _Z11gemm_kernelILi32EEvPKfS1_Pfiiiff_param_4,
	.param .u32 _Z11gemm_kernelILi32EEvPKfS1_Pfiiiff_param_5,
	.param .f32 _Z11gemm_kernelILi32EEvPKfS1_Pfiiiff_param_6,
	.param .f32 _Z11gemm_kernelILi32EEvPKfS1_Pfiiiff_param_7
)
{
	.reg .pred 	%p<13>;
	.reg .b32 	%r<44>;
	.reg .b32 	%f<117>;
	.reg .b64 	%rd<15>;
	// demoted variable
	.shared .align 4 .b8 _ZZ11gemm_kernelILi32EEvPKfS1_PfiiiffE2As[4096];
	// demoted variable
	.shared .align 4 .b8 _ZZ11gemm_kernelILi32EEvPKfS1_PfiiiffE2Bs[4096];
	ld.param.u64 	%rd4, [_Z11gemm_kernelILi32EEvPKfS1_Pfiiiff_param_0];
	ld.param.u64 	%rd5, [_Z11gemm_kernelILi32EEvPKfS1_Pfiiiff_param_1];
	ld.param.u64 	%rd6, [_Z11gemm_kernelILi32EEvPKfS1_Pfiiiff_param_2];
	ld.param.u32 	%r24, [_Z11gemm_kernelILi32EEvPKfS1_Pfiiiff_param_3];
	ld.param.u32 	%r25, [_Z11gemm_kernelILi32EEvPKfS1_Pfiiiff_param_4];
	ld.param.u32 	%r26, [_Z11gemm_kernelILi32EEvPKfS1_Pfiiiff_param_5];
	ld.param.f32 	%f8, [_Z11gemm_kernelILi32EEvPKfS1_Pfiiiff_param_6];
	ld.param.f32 	%f9, [_Z11gemm_kernelILi32EEvPKfS1_Pfiiiff_param_7];
	cvta.to.global.u64 	%rd1, %rd6;
	mov.u32 	%r27, %ctaid.y;
	mov.u32 	%r28, %ctaid.x;
	shl.b32 	%r29, %r27, 5;
	mov.u32 	%r41, %tid.y;
	add.s32 	%r2, %r29, %r41;
	shl.b32 	%r3, %r28, 5;
	mov.u32 	%r39, %tid.x;
	add.s32 	%r5, %r3, %r39;
	setp.lt.s32 	%p1, %r26, 1;
	mov.f32 	%f116, 0f00000000;
	@%p1 bra 	$L__BB0_7;
	add.s32 	%r30, %r26, 31;
	shr.u32 	%r31, %r30, 5;
	shl.b32 	%r32, %r41, 7;
	mov.u32 	%r33, _ZZ11gemm_kernelILi32EEvPKfS1_PfiiiffE2As;
	add.s32 	%r6, %r33, %r32;
	shl.b32 	%r34, %r39, 2;
	add.s32 	%r7, %r6, %r34;
	mov.u32 	%r35, _ZZ11gemm_kernelILi32EEvPKfS1_PfiiiffE2Bs;
	add.s32 	%r9, %r35, %r34;
	add.s32 	%r8, %r9, %r32;
	neg.s32 	%r43, %r31;
	mad.lo.s32 	%r36, %r41, %r25, %r39;
	add.s32 	%r42, %r36, %r3;
	shl.b32 	%r12, %r25, 5;
	mad.lo.s32 	%r40, %r26, %r2, %r39;
	cvta.to.global.u64 	%rd2, %rd4;
	cvta.to.global.u64 	%rd3, %rd5;
	mov.f32 	%f116, 0f00000000;
$L__BB0_2:
	setp.ge.s32 	%p2, %r2, %r24;
	setp.ge.u32 	%p3, %r39, %r26;
	mov.f32 	%f114, 0f00000000;
	or.pred  	%p4, %p2, %p3;
	@%p4 bra 	$L__BB0_4;
	mul.wide.u32 	%rd7, %r40, 4;
	add.s64 	%rd8, %rd2, %rd7;
	ld.global.f32 	%f114, [%rd8];
$L__BB0_4:
	setp.ge.s32 	%p5, %r5, %r25;
	st.shared.f32 	[%r7], %f114;
	setp.ge.u32 	%p6, %r41, %r26;
	mov.f32 	%f115, 0f00000000;
	or.pred  	%p7, %p6, %p5;
	@%p7 bra 	$L__BB0_6;
	mul.wide.u32 	%rd9, %r42, 4;
	add.s64 	%rd10, %rd3, %rd9;
	ld.global.f32 	%f115, [%rd10];
$L__BB0_6:
	st.shared.f32 	[%r8], %f115;
	bar.sync 	0;
	ld.shared.f32 	%f14, [%r6];
	ld.shared.f32 	%f15, [%r9];
	fma.rn.f32 	%f16, %f14, %f15, %f116;
	ld.shared.f32 	%f17, [%r6+4];
	ld.shared.f32 	%f18, [%r9+128];
	fma.rn.f32 	%f19, %f17, %f18, %f16;
	ld.shared.f32 	%f20, [%r6+8];
	ld.shared.f32 	%f21, [%r9+256];
	fma.rn.f32 	%f22, %f20, %f21, %f19;
	ld.shared.f32 	%f23, [%r6+12];
	ld.shared.f32 	%f24, [%r9+384];
	fma.rn.f32 	%f25, %f23, %f24, %f22;
	ld.shared.f32 	%f26, [%r6+16];
	ld.shared.f32 	%f27, [%r9+512];
	fma.rn.f32 	%f28, %f26, %f27, %f25;
	ld.shared.f32 	%f29, [%r6+20];
	ld.shared.f32 	%f30, [%r9+640];
	fma.rn.f32 	%f31, %f29, %f30, %f28;
	ld.shared.f32 	%f32, [%r6+24];
	ld.shared.f32 	%f33, [%r9+768];
	fma.rn.f32 	%f34, %f32, %f33, %f31;
	ld.shared.f32 	%f35, [%r6+28];
	ld.shared.f32 	%f36, [%r9+896];
	fma.rn.f32 	%f37, %f35, %f36, %f34;
	ld.shared.f32 	%f38, [%r6+32];
	ld.shared.f32 	%f39, [%r9+1024];
	fma.rn.f32 	%f40, %f38, %f39, %f37;
	ld.shared.f32 	%f41, [%r6+36];
	ld.shared.f32 	%f42, [%r9+1152];
	fma.rn.f32 	%f43, %f41, %f42, %f40;
	ld.shared.f32 	%f44, [%r6+40];
	ld.shared.f32 	%f45, [%r9+1280];
	fma.rn.f32 	%f46, %f44, %f45, %f43;
	ld.shared.f32 	%f47, [%r6+44];
	ld.shared.f32 	%f48, [%r9+1408];
	fma.rn.f32 	%f49, %f47, %f48, %f46;
	ld.shared.f32 	%f50, [%r6+48];
	ld.shared.f32 	%f51, [%r9+1536];
	fma.rn.f32 	%f52, %f50, %f51, %f49;
	ld.shared.f32 	%f53, [%r6+52];
	ld.shared.f32 	%f54, [%r9+1664];
	fma.rn.f32 	%f55, %f53, %f54, %f52;
	ld.shared.f32 	%f56, [%r6+56];
	ld.shared.f32 	%f57, [%r9+1792];
	fma.rn.f32 	%f58, %f56, %f57, %f55;
	ld.shared.f32 	%f59, [%r6+60];
	ld.shared.f32 	%f60, [%r9+1920];
	fma.rn.f32 	%f61, %f59, %f60, %f58;
	ld.shared.f32 	%f62, [%r6+64];
	ld.shared.f32 	%f63, [%r9+2048];
	fma.rn.f32 	%f64, %f62, %f63, %f61;
	ld.shared.f32 	%f65, [%r6+68];
	ld.shared.f32 	%f66, [%r9+2176];
	fma.rn.f32 	%f67, %f65, %f66, %f64;
	ld.shared.f32 	%f68, [%r6+72];
	ld.shared.f32 	%f69, [%r9+2304];
	fma.rn.f32 	%f70, %f68, %f69, %f67;
	ld.shared.f32 	%f71, [%r6+76];
	ld.shared.f32 	%f72, [%r9+2432];
	fma.rn.f32 	%f73, %f71, %f72, %f70;
	ld.shared.f32 	%f74, [%r6+80];
	ld.shared.f32 	%f75, [%r9+2560];
	fma.rn.f32 	%f76, %f74, %f75, %f73;
	ld.shared.f32 	%f77, [%r6+84];
	ld.shared.f32 	%f78, [%r9+2688];
	fma.rn.f32 	%f79, %f77, %f78, %f76;
	ld.shared.f32 	%f80, [%r6+88];
	ld.shared.f32 	%f81, [%r9+2816];
	fma.rn.f32 	%f82, %f80, %f81, %f79;
	ld.shared.f32 	%f83, [%r6+92];
	ld.shared.f32 	%f84, [%r9+2944];
	fma.rn.f32 	%f85, %f83, %f84, %f82;
	ld.shared.f32 	%f86, [%r6+96];
	ld.shared.f32 	%f87, [%r9+3072];
	fma.rn.f32 	%f88, %f86, %f87, %f85;
	ld.shared.f32 	%f89, [%r6+100];
	ld.shared.f32 	%f90, [%r9+3200];
	fma.rn.f32 	%f91, %f89, %f90, %f88;
	ld.shared.f32 	%f92, [%r6+104];
	ld.shared.f32 	%f93, [%r9+3328];
	fma.rn.f32 	%f94, %f92, %f93, %f91;
	ld.shared.f32 	%f95, [%r6+108];
	ld.shared.f32 	%f96, [%r9+3456];
	fma.rn.f32 	%f97, %f95, %f96, %f94;
	ld.shared.f32 	%f98, [%r6+112];
	ld.shared.f32 	%f99, [%r9+3584];
	fma.rn.f32 	%f100, %f98, %f99, %f97;
	ld.shared.f32 	%f101, [%r6+116];
	ld.shared.f32 	%f102, [%r9+3712];
	fma.rn.f32 	%f103, %f101, %f102, %f100;
	ld.shared.f32 	%f104, [%r6+120];
	ld.shared.f32 	%f105, [%r9+3840];
	fma.rn.f32 	%f106, %f104, %f105, %f103;
	ld.shared.f32 	%f107, [%r6+124];
	ld.shared.f32 	%f108, [%r9+3968];
	fma.rn.f32 	%f116, %f107, %f108, %f106;
	bar.sync 	0;
	add.s32 	%r43, %r43, 1;
	setp.ne.s32 	%p8, %r43, 0;
	add.s32 	%r42, %r42, %r12;
	add.s32 	%r41, %r41, 32;
	add.s32 	%r40, %r40, 32;
	add.s32 	%r39, %r39, 32;
	@%p8 bra 	$L__BB0_2;
$L__BB0_7:
	setp.ge.s32 	%p9, %r2, %r24;
	setp.ge.s32 	%p10, %r5, %r25;
	or.pred  	%p11, %p9, %p10;
	@%p11 bra 	$L__BB0_11;
	setp.neu.f32 	%p12, %f9, 0f00000000;
	@%p12 bra 	$L__BB0_10;
	mul.f32 	%f112, %f8, %f116;
	mad.lo.s32 	%r38, %r25, %r2, %r5;
	mul.wide.s32 	%rd13, %r38, 4;
	add.s64 	%rd14, %rd1, %rd13;
	st.global.f32 	[%rd14], %f112;
	bra.uni 	$L__BB0_11;
$L__BB0_10:
	mad.lo.s32 	%r37, %r25, %r2, %r5;
	mul.wide.s32 	%rd11, %r37, 4;
	add.s64 	%rd12, %rd1, %rd11;
	ld.global.f32 	%f109, [%rd12];
	mul.f32 	%f110, %f9, %f109;
	fma.rn.f32 	%f111, %f8, %f116, %f110;
	st.global.f32 	[%rd12], %f111;
$L__BB0_11:
	ret;

}


// ===== COMPILED SASS (sm_100) =====

	.target	sm_100

	.elftype	@"ET_EXEC"


//--------------------- .note.nv.tkinfo           --------------------------
	.section	.note.nv.tkinfo,"",@"SHT_NOTE"
	.sectionflags	@"SHF_NOTE_NV_TKINFO"
	.tkinfo
        /*0018*/ 	.word	0x00000002
        /*0030*/ 	.string	""
        /*0030*/ 	.string	"ptxas"
        /*0030*/ 	.string	"Cuda compilation tools, release 13.0, V13.0.88"
        /*0030*/ 	.string	"Build cuda_13.0.r13.0/compiler.36424714_0"
        /*0030*/ 	.string	"-arch sm_100 -m 64 "



//--------------------- .note.nv.cuinfo           --------------------------
	.section	.note.nv.cuinfo,"",@"SHT_NOTE"
	.sectionflags	@"SHF_NOTE_NV_CUINFO"
        /*0018*/ 	.short	0x0002
        /*001a*/ 	.short	0x0064
        /*001c*/ 	.short	0x0082
	.zero		2


//--------------------- .nv.info                  --------------------------
	.section	.nv.info,"",@"SHT_CUDA_INFO"
	.align	4


	//----- nvinfo : EIATTR_REGCOUNT
	.align		4
        /*0000*/ 	.byte	0x04, 0x2f
        /*0002*/ 	.short	(.L_1 - .L_0)
	.align		4
.L_0:
        /*0004*/ 	.word	index@(_Z11gemm_kernelILi32EEvPKfS1_Pfiiiff)
        /*0008*/ 	.word	0x00000020


	//----- nvinfo : EIATTR_FRAME_SIZE
	.align		4
.L_1:
        /*000c*/ 	.byte	0x04, 0x11
        /*000e*/ 	.short	(.L_3 - .L_2)
	.align		4
.L_2:
        /*0010*/ 	.word	index@(_Z11gemm_kernelILi32EEvPKfS1_Pfiiiff)
        /*0014*/ 	.word	0x00000000


	//----- nvinfo : EIATTR_MIN_STACK_SIZE
	.align		4
.L_3:
        /*0018*/ 	.byte	0x04, 0x12
        /*001a*/ 	.short	(.L_5 - .L_4)
	.align		4
.L_4:
        /*001c*/ 	.word	index@(_Z11gemm_kernelILi32EEvPKfS1_Pfiiiff)
        /*0020*/ 	.word	0x00000000
.L_5:


//--------------------- .nv.compat                --------------------------
	.section	.nv.compat,"",@"SHT_CUDA_COMPAT_INFO"
	.align	4
        /*0000*/ 	.byte	0x02, 0x09, 0x00, 0x00, 0x02, 0x02, 0x01, 0x00, 0x02, 0x05, 0x05, 0x00, 0x03, 0x07, 0x01, 0x01
        /*0010*/ 	.byte	0x02, 0x03, 0x00, 0x00, 0x02, 0x06, 0x01, 0x00, 0x04, 0x0b, 0x08, 0x00, 0x09, 0x00, 0x00, 0x00
        /*0020*/ 	.byte	0x00, 0x00, 0x00, 0x00


//--------------------- .nv.info._Z11gemm_kernelILi32EEvPKfS1_Pfiiiff --------------------------
	.section	.nv.info._Z11gemm_kernelILi32EEvPKfS1_Pfiiiff,"",@"SHT_CUDA_INFO"
	.sectionflags	@""
	.align	4


	//----- nvinfo : EIATTR_CUDA_API_VERSION
	.align		4
        /*0000*/ 	.byte	0x04, 0x37
        /*0002*/ 	.short	(.L_7 - .L_6)
.L_6:
        /*0004*/ 	.word	0x00000082


	//----- nvinfo : EIATTR_KPARAM_INFO
	.align		4
.L_7:
        /*0008*/ 	.byte	0x04, 0x17
        /*000a*/ 	.short	(.L_9 - .L_8)
.L_8:
        /*000c*/ 	.word	0x00000000
        /*0010*/ 	.short	0x0007
        /*0012*/ 	.short	0x0028
        /*0014*/ 	.byte	0x00, 0xf0, 0x11, 0x00


	//----- nvinfo : EIATTR_KPARAM_INFO
	.align		4
.L_9:
        /*0018*/ 	.byte	0x04, 0x17
        /*001a*/ 	.short	(.L_11 - .L_10)
.L_10:
        /*001c*/ 	.word	0x00000000
        /*0020*/ 	.short	0x0006
        /*0022*/ 	.short	0x0024
        /*0024*/ 	.byte	0x00, 0xf0, 0x11, 0x00


	//----- nvinfo : EIATTR_KPARAM_INFO
	.align		4
.L_11:
        /*0028*/ 	.byte	0x04, 0x17
        /*002a*/ 	.short	(.L_13 - .L_12)
.L_12:
        /*002c*/ 	.word	0x00000000
        /*0030*/ 	.short	0x0005
        /*0032*/ 	.short	0x0020
        /*0034*/ 	.byte	0x00, 0xf0, 0x11, 0x00


	//----- nvinfo : EIATTR_KPARAM_INFO
	.align		4
.L_13:
        /*0038*/ 	.byte	0x04, 0x17
        /*003a*/ 	.short	(.L_15 - .L_14)
.L_14:
        /*003c*/ 	.word	0x00000000
        /*0040*/ 	.short	0x0004
        /*0042*/ 	.short	0x001c
        /*0044*/ 	.byte	0x00, 0xf0, 0x11, 0x00


	//----- nvinfo : EIATTR_KPARAM_INFO
	.align		4
.L_15:
        /*0048*/ 	.byte	0x04, 0x17
        /*004a*/ 	.short	(.L_17 - .L_16)
.L_16:
        /*004c*/ 	.word	0x00000000
        /*0050*/ 	.short	0x0003
        /*0052*/ 	.short	0x0018
        /*0054*/ 	.byte	0x00, 0xf0, 0x11, 0x00


	//----- nvinfo : EIATTR_KPARAM_INFO
	.align		4
.L_17:
        /*0058*/ 	.byte	0x04, 0x17
        /*005a*/ 	.short	(.L_19 - .L_18)
.L_18:
        /*005c*/ 	.word	0x00000000
        /*0060*/ 	.short	0x0002
        /*0062*/ 	.short	0x0010
        /*0064*/ 	.byte	0x00, 0xf5, 0x21, 0x00


	//----- nvinfo : EIATTR_KPARAM_INFO
	.align		4
.L_19:
        /*0068*/ 	.byte	0x04, 0x17
        /*006a*/ 	.short	(.L_21 - .L_20)
.L_20:
        /*006c*/ 	.word	0x00000000
        /*0070*/ 	.short	0x0001
        /*0072*/ 	.short	0x0008
        /*0074*/ 	.byte	0x00, 0xf5, 0x21, 0x00


	//----- nvinfo : EIATTR_KPARAM_INFO
	.align		4
.L_21:
        /*0078*/ 	.byte	0x04, 0x17
        /*007a*/ 	.short	(.L_23 - .L_22)
.L_22:
        /*007c*/ 	.word	0x00000000
        /*0080*/ 	.short	0x0000
        /*0082*/ 	.short	0x0000
        /*0084*/ 	.byte	0x00, 0xf5, 0x21, 0x00


	//----- nvinfo : EIATTR_SPARSE_MMA_MASK
	.align		4
.L_23:
        /*0088*/ 	.byte	0x03, 0x50
        /*008a*/ 	.short	0x0000


	//----- nvinfo : EIATTR_MAXREG_COUNT
	.align		4
        /*008c*/ 	.byte	0x03, 0x1b
        /*008e*/ 	.short	0x00ff


	//----- nvinfo : EIATTR_NUM_BARRIERS
	.align		4
        /*0090*/ 	.byte	0x02, 0x4c
        /*0092*/ 	.byte	0x01
	.zero		1


	//----- nvinfo : EIATTR_MERCURY_ISA_VERSION
	.align		4
        /*0094*/ 	.byte	0x03, 0x5f
        /*0096*/ 	.short	0x0101


	//----- nvinfo : EIATTR_VRC_CTA_INIT_COUNT
	.align		4
        /*0098*/ 	.byte	0x02, 0x4a
	.zero		1
	.zero		1


	//----- nvinfo : EIATTR_EXIT_INSTR_OFFSETS
	.align		4
        /*009c*/ 	.byte	0x04, 0x1c
        /*009e*/ 	.short	(.L_25 - .L_24)


	//   ....[0]....
.L_24:
        /*00a0*/ 	.word	0x00000820


	//   ....[1]....
        /*00a4*/ 	.word	0x000008c0


	//   ....[2]....
        /*00a8*/ 	.word	0x00000950


	//----- nvinfo : EIATTR_CBANK_PARAM_SIZE
	.align		4
.L_25:
        /*00ac*/ 	.byte	0x03, 0x19
        /*00ae*/ 	.short	0x002c


	//----- nvinfo : EIATTR_PARAM_CBANK
	.align		4
        /*00b0*/ 	.byte	0x04, 0x0a
        /*00b2*/ 	.short	(.L_27 - .L_26)
	.align		4
.L_26:
        /*00b4*/ 	.word	index@(.nv.constant0._Z11gemm_kernelILi32EEvPKfS1_Pfiiiff)
        /*00b8*/ 	.short	0x0380
        /*00ba*/ 	.short	0x002c


	//----- nvinfo : EIATTR_SW_WAR
	.align		4
.L_27:
        /*00bc*/ 	.byte	0x04, 0x36
        /*00be*/ 	.short	(.L_29 - .L_28)
.L_28:
        /*00c0*/ 	.word	0x00000008
.L_29:


//--------------------- .nv.callgraph             --------------------------
	.section	.nv.callgraph,"",@"SHT_CUDA_CALLGRAPH"
	.align	4
	.sectionentsize	8
	.align		4
        /*0000*/ 	.word	0x00000000
	.align		4
        /*0004*/ 	.word	0xffffffff
	.align		4
        /*0008*/ 	.word	0x00000000
	.align		4
        /*000c*/ 	.word	0xfffffffe
	.align		4
        /*0010*/ 	.word	0x00000000
	.align		4
        /*0014*/ 	.word	0xfffffffd
	.align		4
        /*0018*/ 	.word	0x00000000
	.align		4
        /*001c*/ 	.word	0xfffffffc


//--------------------- .text._Z11gemm_kernelILi32EEvPKfS1_Pfiiiff --------------------------
	.section	.text._Z11gemm_kernelILi32EEvPKfS1_Pfiiiff,"ax",@progbits
	.align	128
        .global         _Z11gemm_kernelILi32EEvPKfS1_Pfiiiff
        .type           _Z11gemm_kernelILi32EEvPKfS1_Pfiiiff,@function
        .size           _Z11gemm_kernelILi32EEvPKfS1_Pfiiiff,(.L_x_4 - _Z11gemm_kernelILi32EEvPKfS1_Pfiiiff)
        .other          _Z11gemm_kernelILi32EEvPKfS1_Pfiiiff,@"STO_CUDA_ENTRY STV_DEFAULT"
_Z11gemm_kernelILi32EEvPKfS1_Pfiiiff:
.text._Z11gemm_kernelILi32EEvPKfS1_Pfiiiff:
[----:B------:R-:W-:Y:S01]  /*0000*/  LDC R1, c[0x0][0x37c] ;  /* 0x0000df00ff017b82 */ /* 0x000fe20000000800 */
[----:B------:R-:W0:Y:S01]  /*0010*/  S2R R18, SR_CTAID.Y ;  /* 0x0000000000127919 */ /* 0x000e220000002600 */
[----:B------:R-:W1:Y:S01]  /*0020*/  LDCU UR10, c[0x0][0x3a0] ;  /* 0x00007400ff0a77ac */ /* 0x000e620008000800 */
[----:B------:R-:W-:Y:S01]  /*0030*/  HFMA2 R21, -RZ, RZ, 0, 0 ;  /* 0x00000000ff157431 */ /* 0x000fe200000001ff */
[----:B------:R-:W0:Y:S01]  /*0040*/  S2R R17, SR_TID.Y ;  /* 0x0000000000117919 */ /* 0x000e220000002200 */
[----:B------:R-:W2:Y:S01]  /*0050*/  LDCU.64 UR8, c[0x0][0x358] ;  /* 0x00006b00ff0877ac */ /* 0x000ea20008000a00 */
[----:B------:R-:W3:Y:S01]  /*0060*/  S2R R2, SR_CTAID.X ;  /* 0x0000000000027919 */ /* 0x000ee20000002500 */
[----:B------:R-:W3:Y:S01]  /*0070*/  S2R R16, SR_TID.X ;  /* 0x0000000000107919 */ /* 0x000ee20000002100 */
[----:B-1----:R-:W-:Y:S01]  /*0080*/  UISETP.GE.AND UP0, UPT, UR10, 0x1, UPT ;  /* 0x000000010a00788c */ /* 0x002fe2000bf06270 */
[----:B0-----:R-:W-:Y:S02]  /*0090*/  LEA R18, R18, R17, 0x5 ;  /* 0x0000001112127211 */ /* 0x001fe400078e28ff */
[----:B---3--:R-:W-:-:S06]  /*00a0*/  LEA R19, R2, R16, 0x5 ;  /* 0x0000001002137211 */ /* 0x008fcc00078e28ff */
[----:B--2---:R-:W-:Y:S05]  /*00b0*/  BRA.U !UP0, `(.L_x_0) ;  /* 0x0000000508cc7547 */ /* 0x004fea000b800000 */
[----:B------:R-:W0:Y:S01]  /*00c0*/  S2UR UR7, SR_CgaCtaId ;  /* 0x00000000000779c3 */ /* 0x000e220000008800 */
[----:B------:R-:W1:Y:S01]  /*00d0*/  LDCU UR11, c[0x0][0x39c] ;  /* 0x00007380ff0b77ac */ /* 0x000e620008000800 */
[----:B------:R-:W-:Y:S01]  /*00e0*/  MOV R21, RZ ;  /* 0x000000ff00157202 */ /* 0x000fe20000000f00 */
[----:B------:R-:W-:Y:S01]  /*00f0*/  IMAD R6, R18, UR10, R16 ;  /* 0x0000000a12067c24 */ /* 0x000fe2000f8e0210 */
[----:B------:R-:W-:Y:S01]  /*0100*/  UMOV UR5, 0x400 ;  /* 0x0000040000057882 */ /* 0x000fe20000000000 */
[----:B------:R-:W-:-:S03]  /*0110*/  UIADD3 UR4, UPT, UPT, UR10, 0x1f, URZ ;  /* 0x0000001f0a047890 */ /* 0x000fc6000fffe0ff */
[----:B------:R-:W2:Y:S01]  /*0120*/  LDC R0, c[0x0][0x39c] ;  /* 0x0000e700ff007b82 */ /* 0x000ea20000000800 */
[----:B------:R-:W-:Y:S02]  /*0130*/  UIADD3 UR6, UPT, UPT, UR5, 0x1000, URZ ;  /* 0x0000100005067890 */ /* 0x000fe4000fffe0ff */
[----:B------:R-:W-:Y:S01]  /*0140*/  USHF.R.U32.HI UR4, URZ, 0x5, UR4 ;  /* 0x00000005ff047899 */ /* 0x000fe20008011604 */
[----:B------:R-:W3:Y:S01]  /*0150*/  LDCU UR13, c[0x0][0x3a0] ;  /* 0x00007400ff0d77ac */ /* 0x000ee20008000800 */
[----:B------:R-:W4:Y:S01]  /*0160*/  LDCU UR12, c[0x0][0x398] ;  /* 0x00007300ff0c77ac */ /* 0x000f220008000800 */
[----:B-1----:R-:W-:Y:S01]  /*0170*/  IMAD R7, R17, UR11, R16 ;  /* 0x0000000b11077c24 */ /* 0x002fe2000f8e0210 */
[----:B------:R-:W-:Y:S02]  /*0180*/  UIADD3 UR4, UPT, UPT, -UR4, URZ, URZ ;  /* 0x000000ff04047290 */ /* 0x000fe4000fffe1ff */
[----:B0-----:R-:W-:Y:S02]  /*0190*/  ULEA UR5, UR7, UR5, 0x18 ;  /* 0x0000000507057291 */ /* 0x001fe4000f8ec0ff */
[----:B------:R-:W-:Y:S01]  /*01a0*/  LEA R7, R2, R7, 0x5 ;  /* 0x0000000702077211 */ /* 0x000fe200078e28ff */
[----:B------:R-:W-:-:S03]  /*01b0*/  ULEA UR6, UR7, UR6, 0x18 ;  /* 0x0000000607067291 */ /* 0x000fc6000f8ec0ff */
[----:B------:R-:W-:-:S03]  /*01c0*/  LEA R5, R17, UR5, 0x7 ;  /* 0x0000000511057c11 */ /* 0x000fc6000f8e38ff */
[C---:B------:R-:W-:Y:S02]  /*01d0*/  LEA R3, R16.reuse, UR6, 0x2 ;  /* 0x0000000610037c11 */ /* 0x040fe4000f8e10ff */
[----:B------:R-:W-:Y:S02]  /*01e0*/  LEA R4, R16, R5, 0x2 ;  /* 0x0000000510047211 */ /* 0x000fe400078e10ff */
[----:B---34-:R-:W-:-:S07]  /*01f0*/  LEA R2, R17, R3, 0x7 ;  /* 0x0000000311027211 */ /* 0x018fce00078e38ff */
.L_x_1:
[----:B------:R-:W-:Y:S01]  /*0200*/  ISETP.GE.U32.AND P1, PT, R16, UR13, PT ;  /* 0x0000000d10007c0c */ /* 0x000fe2000bf26070 */
[----:B------:R-:W-:Y:S01]  /*0210*/  HFMA2 R24, -RZ, RZ, 0, 0 ;  /* 0x00000000ff187431 */ /* 0x000fe200000001ff */
[----:B--2---:R-:W-:Y:S02]  /*0220*/  ISETP.GE.AND P0, PT, R19, R0, PT ;  /* 0x000000001300720c */ /* 0x004fe40003f06270 */
[----:B------:R-:W-:Y:S02]  /*0230*/  ISETP.GE.OR P1, PT, R18, UR12, P1 ;  /* 0x0000000c12007c0c */ /* 0x000fe40008f26670 */
[----:B------:R-:W-:Y:S02]  /*0240*/  ISETP.GE.U32.OR P0, PT, R17, UR13, P0 ;  /* 0x0000000d11007c0c */ /* 0x000fe40008706470 */
[----:B------:R-:W-:-:S09]  /*0250*/  MOV R29, RZ ;  /* 0x000000ff001d7202 */ /* 0x000fd20000000f00 */
[----:B------:R-:W0:Y:S08]  /*0260*/  @!P1 LDC.64 R10, c[0x0][0x380] ;  /* 0x0000e000ff0a9b82 */ /* 0x000e300000000a00 */
[----:B------:R-:W1:Y:S01]  /*0270*/  @!P0 LDC.64 R8, c[0x0][0x388] ;  /* 0x0000e200ff088b82 */ /* 0x000e620000000a00 */
[----:B0-----:R-:W-:-:S05]  /*0280*/  @!P1 IMAD.WIDE.U32 R10, R6, 0x4, R10 ;  /* 0x00000004060a9825 */ /* 0x001fca00078e000a */
[----:B------:R-:W2:Y:S01]  /*0290*/  @!P1 LDG.E R29, desc[UR8][R10.64] ;  /* 0x000000080a1d9981 */ /* 0x000ea2000c1e1900 */
[----:B-1----:R-:W-:-:S05]  /*02a0*/  @!P0 IMAD.WIDE.U32 R22, R7, 0x4, R8 ;  /* 0x0000000407168825 */ /* 0x002fca00078e0008 */
[----:B------:R-:W3:Y:S01]  /*02b0*/  @!P0 LDG.E R24, desc[UR8][R22.64] ;  /* 0x0000000816188981 */ /* 0x000ee2000c1e1900 */
[----:B------:R-:W-:-:S04]  /*02c0*/  UIADD3 UR4, UPT, UPT, UR4, 0x1, URZ ;  /* 0x0000000104047890 */ /* 0x000fc8000fffe0ff */
[----:B------:R-:W-:Y:S01]  /*02d0*/  UISETP.NE.AND UP0, UPT, UR4, URZ, UPT ;  /* 0x000000ff0400728c */ /* 0x000fe2000bf05270 */
[----:B------:R-:W-:Y:S01]  /*02e0*/  IADD3 R16, PT, PT, R16, 0x20, RZ ;  /* 0x0000002010107810 */ /* 0x000fe20007ffe0ff */
[----:B--2---:R-:W-:Y:S04]  /*02f0*/  STS [R4], R29 ;  /* 0x0000001d04007388 */ /* 0x004fe80000000800 */
[----:B---3--:R-:W-:Y:S01]  /*0300*/  STS [R2], R24 ;  /* 0x0000001802007388 */ /* 0x008fe20000000800 */
[----:B------:R-:W-:Y:S06]  /*0310*/  BAR.SYNC.DEFER_BLOCKING 0x0 ;  /* 0x0000000000007b1d */ /* 0x000fec0000010000 */
[----:B------:R-:W-:Y:S04]  /*0320*/  LDS R28, [R3] ;  /* 0x00000000031c7984 */ /* 0x000fe80000000800 */
[----:B------:R-:W0:Y:S04]  /*0330*/  LDS.128 R12, [R5] ;  /* 0x00000000050c7984 */ /* 0x000e280000000c00 */
[----:B------:R-:W1:Y:S04]  /*0340*/  LDS R23, [R3+0x80] ;  /* 0x0000800003177984 */ /* 0x000e680000000800 */
[----:B------:R-:W2:Y:S04]  /*0350*/  LDS R27, [R3+0x100] ;  /* 0x00010000031b7984 */ /* 0x000ea80000000800 */
[----:B------:R-:W3:Y:S04]  /*0360*/  LDS R26, [R3+0x180] ;  /* 0x00018000031a7984 */ /* 0x000ee80000000800 */
[----:B------:R-:W-:Y:S04]  /*0370*/  LDS R25, [R3+0x200] ;  /* 0x0002000003197984 */ /* 0x000fe80000000800 */
[----:B------:R-:W4:Y:S04]  /*0380*/  LDS.128 R8, [R5+0x10] ;  /* 0x0000100005087984 */ /* 0x000f280000000c00 */
[----:B------:R-:W5:Y:S04]  /*0390*/  LDS R20, [R3+0x280] ;  /* 0x0002800003147984 */ /* 0x000f680000000800 */
[----:B------:R-:W-:Y:S04]  /*03a0*/  LDS R24, [R3+0x380] ;  /* 0x0003800003187984 */ /* 0x000fe80000000800 */
[----:B------:R-:W-:Y:S01]  /*03b0*/  LDS R22, [R3+0x480] ;  /* 0x0004800003167984 */ /* 0x000fe20000000800 */
[----:B0-----:R-:W-:-:S03]  /*03c0*/  FFMA R12, R12, R28, R21 ;  /* 0x0000001c0c0c7223 */ /* 0x001fc60000000015 */
[----:B------:R-:W0:Y:S01]  /*03d0*/  LDS R21, [R3+0x300] ;  /* 0x0003000003157984 */ /* 0x000e220000000800 */
[----:B-1----:R-:W-:-:S03]  /*03e0*/  FFMA R12, R23, R13, R12 ;  /* 0x0000000d170c7223 */ /* 0x002fc6000000000c */
[----:B------:R-:W-:Y:S01]  /*03f0*/  LDS R23, [R3+0x400] ;  /* 0x0004000003177984 */ /* 0x000fe20000000800 */
[----:B--2---:R-:W-:-:S04]  /*0400*/  FFMA R27, R27, R14, R12 ;  /* 0x0000000e1b1b7223 */ /* 0x004fc8000000000c */
[----:B---3--:R-:W-:Y:S02]  /*0410*/  FFMA R27, R26, R15, R27 ;  /* 0x0000000f1a1b7223 */ /* 0x008fe4000000001b */
[----:B------:R-:W1:Y:S04]  /*0420*/  LDS.128 R12, [R5+0x20] ;  /* 0x00002000050c7984 */ /* 0x000e680000000c00 */
[----:B------:R-:W-:Y:S01]  /*0430*/  LDS R26, [R3+0x580] ;  /* 0x00058000031a7984 */ /* 0x000fe20000000800 */
[----:B----4-:R-:W-:-:S03]  /*0440*/  FFMA R27, R8, R25, R27 ;  /* 0x00000019081b7223 */ /* 0x010fc6000000001b */
[----:B------:R-:W2:Y:S01]  /*0450*/  LDS R25, [R3+0x500] ;  /* 0x0005000003197984 */ /* 0x000ea20000000800 */
[----:B-----5:R-:W-:-:S04]  /*0460*/  FFMA R20, R20, R9, R27 ;  /* 0x0000000914147223 */ /* 0x020fc8000000001b */
[----:B0-----:R-:W-:Y:S02]  /*0470*/  FFMA R21, R21, R10, R20 ;  /* 0x0000000a15157223 */ /* 0x001fe40000000014 */
[----:B------:R-:W-:Y:S02]  /*0480*/  LDS R20, [R3+0x680] ;  /* 0x0006800003147984 */ /* 0x000fe40000000800 */
[----:B------:R-:W-:Y:S02]  /*0490*/  FFMA R27, R24, R11, R21 ;  /* 0x0000000b181b7223 */ /* 0x000fe40000000015 */
[----:B------:R-:W-:Y:S04]  /*04a0*/  LDS R21, [R3+0x600] ;  /* 0x0006000003157984 */ /* 0x000fe80000000800 */
[----:B------:R-:W0:Y:S01]  /*04b0*/  LDS.128 R8, [R5+0x30] ;  /* 0x0000300005087984 */ /* 0x000e220000000c00 */
[----:B-1----:R-:W-:-:S03]  /*04c0*/  FFMA R27, R12, R23, R27 ;  /* 0x000000170c1b7223 */ /* 0x002fc6000000001b */
[----:B------:R-:W1:Y:S01]  /*04d0*/  LDS R23, [R3+0x700] ;  /* 0x0007000003177984 */ /* 0x000e620000000800 */
[----:B------:R-:W-:-:S03]  /*04e0*/  FFMA R22, R22, R13, R27 ;  /* 0x0000000d16167223 */ /* 0x000fc6000000001b */
[----:B------:R-:W3:Y:S01]  /*04f0*/  LDS R24, [R3+0x780] ;  /* 0x0007800003187984 */ /* 0x000ee20000000800 */
[----:B--2---:R-:W-:-:S03]  /*0500*/  FFMA R25, R25, R14, R22 ;  /* 0x0000000e19197223 */ /* 0x004fc60000000016 */
[----:B------:R-:W-:Y:S01]  /*0510*/  LDS R22, [R3+0x880] ;  /* 0x0008800003167984 */ /* 0x000fe20000000800 */
[----:B------:R-:W-:-:S03]  /*0520*/  FFMA R27, R26, R15, R25 ;  /* 0x0000000f1a1b7223 */ /* 0x000fc60000000019 */
[----:B------:R-:W-:Y:S04]  /*0530*/  LDS R25, [R3+0x800] ;  /* 0x0008000003197984 */ /* 0x000fe80000000800 */
[----:B------:R-:W2:Y:S04]  /*0540*/  LDS.128 R12, [R5+0x40] ;  /* 0x00004000050c7984 */ /* 0x000ea80000000c00 */
[----:B------:R-:W-:Y:S01]  /*0550*/  LDS R26, [R3+0x980] ;  /* 0x00098000031a7984 */ /* 0x000fe20000000800 */
[----:B0-----:R-:W-:-:S03]  /*0560*/  FFMA R27, R8, R21, R27 ;  /* 0x00000015081b7223 */ /* 0x001fc6000000001b */
[----:B------:R-:W0:Y:S01]  /*0570*/  LDS R21, [R3+0x900] ;  /* 0x0009000003157984 */ /* 0x000e220000000800 */
[----:B------:R-:W-:-:S04]  /*0580*/  FFMA R20, R20, R9, R27 ;  /* 0x0000000914147223 */ /* 0x000fc8000000001b */
[----:B-1----:R-:W-:Y:S02]  /*0590*/  FFMA R23, R23, R10, R20 ;  /* 0x0000000a17177223 */ /* 0x002fe40000000014 */
[----:B------:R-:W-:Y:S02]  /*05a0*/  LDS R20, [R3+0xa80] ;  /* 0x000a800003147984 */ /* 0x000fe40000000800 */
[----:B---3--:R-:W-:Y:S02]  /*05b0*/  FFMA R27, R24, R11, R23 ;  /* 0x0000000b181b7223 */ /* 0x008fe40000000017 */
[----:B------:R-:W-:Y:S04]  /*05c0*/  LDS R23, [R3+0xa00] ;  /* 0x000a000003177984 */ /* 0x000fe80000000800 */
[----:B------:R-:W1:Y:S01]  /*05d0*/  LDS.128 R8, [R5+0x50] ;  /* 0x0000500005087984 */ /* 0x000e620000000c00 */
[----:B--2---:R-:W-:-:S03]  /*05e0*/  FFMA R27, R12, R25, R27 ;  /* 0x000000190c1b7223 */ /* 0x004fc6000000001b */
[----:B------:R-:W2:Y:S01]  /*05f0*/  LDS R25, [R3+0xb00] ;  /* 0x000b000003197984 */ /* 0x000ea20000000800 */
[----:B------:R-:W-:-:S03]  /*0600*/  FFMA R12, R22, R13, R27 ;  /* 0x0000000d160c7223 */ /* 0x000fc6000000001b */
[----:B------:R-:W3:Y:S04]  /*0610*/  LDS R22, [R3+0xb80] ;  /* 0x000b800003167984 */ /* 0x000ee80000000800 */
[----:B------:R-:W-:Y:S01]  /*0620*/  LDS R24, [R3+0xc80] ;  /* 0x000c800003187984 */ /* 0x000fe20000000800 */
[----:B0-----:R-:W-:-:S04]  /*0630*/  FFMA R21, R21, R14, R12 ;  /* 0x0000000e15157223 */ /* 0x001fc8000000000c */
[----:B------:R-:W-:Y:S02]  /*0640*/  FFMA R27, R26, R15, R21 ;  /* 0x0000000f1a1b7223 */ /* 0x000fe40000000015 */
[----:B------:R-:W-:Y:S04]  /*0650*/  LDS R21, [R3+0xc00] ;  /* 0x000c000003157984 */ /* 0x000fe80000000800 */
[----:B------:R-:W0:Y:S01]  /*0660*/  LDS.128 R12, [R5+0x60] ;  /* 0x00006000050c7984 */ /* 0x000e220000000c00 */
[----:B-1----:R-:W-:-:S04]  /*0670*/  FFMA R23, R8, R23, R27 ;  /* 0x0000001708177223 */ /* 0x002fc8000000001b */
[----:B------:R-:W-:Y:S02]  /*0680*/  FFMA R20, R20, R9, R23 ;  /* 0x0000000914147223 */ /* 0x000fe40000000017 */
[----:B------:R-:W1:Y:S02]  /*0690*/  LDS R23, [R3+0xd00] ;  /* 0x000d000003177984 */ /* 0x000e640000000800 */
[----:B--2---:R-:W-:Y:S02]  /*06a0*/  FFMA R25, R25, R10, R20 ;  /* 0x0000000a19197223 */ /* 0x004fe40000000014 */
[----:B------:R-:W2:Y:S02]  /*06b0*/  LDS R20, [R3+0xd80] ;  /* 0x000d800003147984 */ /* 0x000ea40000000800 */
[----:B---3--:R-:W-:Y:S02]  /*06c0*/  FFMA R27, R22, R11, R25 ;  /* 0x0000000b161b7223 */ /* 0x008fe40000000019 */
[----:B------:R-:W-:Y:S04]  /*06d0*/  LDS R25, [R3+0xe00] ;  /* 0x000e000003197984 */ /* 0x000fe80000000800 */
[----:B------:R-:W3:Y:S04]  /*06e0*/  LDS.128 R8, [R5+0x70] ;  /* 0x0000700005087984 */ /* 0x000ee80000000c00 */
[----:B------:R-:W4:Y:S01]  /*06f0*/  LDS R22, [R3+0xe80] ;  /* 0x000e800003167984 */ /* 0x000f220000000800 */
[----:B0-----:R-:W-:-:S03]  /*0700*/  FFMA R27, R12, R21, R27 ;  /* 0x000000150c1b7223 */ /* 0x001fc6000000001b */
[----:B------:R-:W0:Y:S04]  /*0710*/  LDS R21, [R3+0xf00] ;  /* 0x000f000003157984 */ /* 0x000e280000000800 */
[----:B------:R-:W5:Y:S01]  /*0720*/  LDS R12, [R3+0xf80] ;  /* 0x000f8000030c7984 */ /* 0x000f620000000800 */
[----:B------:R-:W-:-:S04]  /*0730*/  FFMA R24, R24, R13, R27 ;  /* 0x0000000d18187223 */ /* 0x000fc8000000001b */
[----:B-1----:R-:W-:-:S04]  /*0740*/  FFMA R23, R23, R14, R24 ;  /* 0x0000000e17177223 */ /* 0x002fc80000000018 */
[----:B--2---:R-:W-:-:S04]  /*0750*/  FFMA R15, R20, R15, R23 ;  /* 0x0000000f140f7223 */ /* 0x004fc80000000017 */
[----:B---3--:R-:W-:-:S04]  /*0760*/  FFMA R15, R8, R25, R15 ;  /* 0x00000019080f7223 */ /* 0x008fc8000000000f */
[----:B----4-:R-:W-:Y:S01]  /*0770*/  FFMA R22, R22, R9, R15 ;  /* 0x0000000916167223 */ /* 0x010fe2000000000f */
[----:B------:R-:W-:Y:S02]  /*0780*/  IADD3 R17, PT, PT, R17, 0x20, RZ ;  /* 0x0000002011117810 */ /* 0x000fe40007ffe0ff */
[----:B------:R-:W-:Y:S02]  /*0790*/  IADD3 R6, PT, PT, R6, 0x20, RZ ;  /* 0x0000002006067810 */ /* 0x000fe40007ffe0ff */
[----:B------:R-:W-:Y:S01]  /*07a0*/  LEA R7, R0, R7, 0x5 ;  /* 0x0000000700077211 */ /* 0x000fe200078e28ff */
[----:B0-----:R-:W-:-:S04]  /*07b0*/  FFMA R21, R21, R10, R22 ;  /* 0x0000000a15157223 */ /* 0x001fc80000000016 */
[----:B-----5:R-:W-:Y:S01]  /*07c0*/  FFMA R21, R12, R11, R21 ;  /* 0x0000000b0c157223 */ /* 0x020fe20000000015 */
[----:B------:R-:W-:Y:S06]  /*07d0*/  BAR.SYNC.DEFER_BLOCKING 0x0 ;  /* 0x0000000000007b1d */ /* 0x000fec0000010000 */
[----:B------:R-:W-:Y:S05]  /*07e0*/  BRA.U UP0, `(.L_x_1) ;  /* 0xfffffff900847547 */ /* 0x000fea000b83ffff */
.L_x_0:
[----:B------:R-:W0:Y:S02]  /*07f0*/  LDCU.64 UR4, c[0x0][0x398] ;  /* 0x00007300ff0477ac */ /* 0x000e240008000a00 */
[----:B0-----:R-:W-:-:S04]  /*0800*/  ISETP.GE.AND P0, PT, R19, UR5, PT ;  /* 0x0000000513007c0c */ /* 0x001fc8000bf06270 */
[----:B------:R-:W-:-:S13]  /*0810*/  ISETP.GE.OR P0, PT, R18, UR4, P0 ;  /* 0x0000000412007c0c */ /* 0x000fda0008706670 */
[----:B------:R-:W-:Y:S05]  /*0820*/  @P0 EXIT ;  /* 0x000000000000094d */ /* 0x000fea0003800000 */
[----:B------:R-:W0:Y:S02]  /*0830*/  LDCU UR4, c[0x0][0x3a8] ;  /* 0x00007500ff0477ac */ /* 0x000e240008000800 */
[----:B0-----:R-:W-:-:S13]  /*0840*/  FSETP.NEU.AND P0, PT, RZ, UR4, PT ;  /* 0x00000004ff007c0b */ /* 0x001fda000bf0d000 */
[----:B------:R-:W-:Y:S05]  /*0850*/  @P0 BRA `(.L_x_2) ;  /* 0x00000000001c0947 */ /* 0x000fea0003800000 */
[----:B------:R-:W0:Y:S01]  /*0860*/  LDC.64 R2, c[0x0][0x390] ;  /* 0x0000e400ff027b82 */ /* 0x000e220000000a00 */
[----:B------:R-:W1:Y:S01]  /*0870*/  LDCU UR4, c[0x0][0x3a4] ;  /* 0x00007480ff0477ac */ /* 0x000e620008000800 */
[----:B------:R-:W-:Y:S02]  /*0880*/  IMAD R19, R18, UR5, R19 ;  /* 0x0000000512137c24 */ /* 0x000fe4000f8e0213 */
[----:B-1----:R-:W-:Y:S02]  /*0890*/  FMUL R21, R21, UR4 ;  /* 0x0000000415157c20 */ /* 0x002fe40008400000 */
[----:B0-----:R-:W-:-:S05]  /*08a0*/  IMAD.WIDE R2, R19, 0x4, R2 ;  /* 0x0000000413027825 */ /* 0x001fca00078e0202 */
[----:B------:R-:W-:Y:S01]  /*08b0*/  STG.E desc[UR8][R2.64], R21 ;  /* 0x0000001502007986 */ /* 0x000fe2000c101908 */
[----:B------:R-:W-:Y:S05]  /*08c0*/  EXIT ;  /* 0x000000000000794d */ /* 0x000fea0003800000 */
.L_x_2:
[----:B------:R-:W0:Y:S01]  /*08d0*/  LDC.64 R2, c[0x0][0x390] ;  /* 0x0000e400ff027b82 */ /* 0x000e220000000a00 */
[----:B------:R-:W-:Y:S01]  /*08e0*/  IMAD R19, R18, UR5, R19 ;  /* 0x0000000512137c24 */ /* 0x000fe2000f8e0213 */
[----:B------:R-:W1:Y:S03]  /*08f0*/  LDCU UR6, c[0x0][0x3a4] ;  /* 0x00007480ff0677ac */ /* 0x000e660008000800 */
[----:B0-----:R-:W-:-:S05]  /*0900*/  IMAD.WIDE R2, R19, 0x4, R2 ;  /* 0x0000000413027825 */ /* 0x001fca00078e0202 */
[----:B------:R-:W2:Y:S02]  /*0910*/  LDG.E R0, desc[UR8][R2.64] ;  /* 0x0000000802007981 */ /* 0x000ea4000c1e1900 */
[----:B--2---:R-:W-:-:S04]  /*0920*/  FMUL R0, R0, UR4 ;  /* 0x0000000400007c20 */ /* 0x004fc80008400000 */
[----:B-1----:R-:W-:-:S05]  /*0930*/  FFMA R21, R21, UR6, R0 ;  /* 0x0000000615157c23 */ /* 0x002fca0008000000 */
[----:B------:R-:W-:Y:S01]  /*0940*/  STG.E desc[UR8][R2.64], R21 ;  /* 0x0000001502007986 */ /* 0x000fe2000c101908 */
[----:B------:R-:W-:Y:S05]  /*0950*/  EXIT ;  /* 0x000000000000794d */ /* 0x000fea0003800000 */
.L_x_3:
[----:B------:R-:W-:-:S00]  /*0960*/  BRA `(.L_x_3) ;  /* 0xfffffffc00fc7947 */ /* 0x000fc0000383ffff */
[----:B------:R-:W-:-:S00]  /*0970*/  NOP ;  /* 0x0000000000007918 */ /* 0x000fc00000000000 */
        /* <DEDUP_REMOVED lines=8> */
.L_x_4:


//--------------------- .nv.shared._Z11gemm_kernelILi32EEvPKfS1_Pfiiiff --------------------------
	.section	.nv.shared._Z11gemm_kernelILi32EEvPKfS1_Pfiiiff,"aw",@nobits
	.sectionflags	@""
	.align	4
.nv.shared._Z11gemm_kernelILi32EEvPKfS1_Pfiiiff:
	.zero		9216


//--------------------- .nv.shared.reserved.0     --------------------------
	.section	.nv.shared.reserved.0,"aw",@nobits
	.weak		__nv_reservedSMEM_offset_0_alias
	.size		__nv_reservedSMEM_offset_0_alias, 0, 64
	.other		__nv_reservedSMEM_offset_0_alias,@"STO_CUDA_RESERVED_SHARED STV_DEFAULT"
__nv_reservedSMEM_offset_0_alias:
	.zero		0
	.zero		64


//--------------------- .nv.constant0._Z11gemm_kernelILi32EEvPKfS1_Pfiiiff --------------------------
	.section	.nv.constant0._Z11gemm_kernelILi32EEvPKfS1_Pfiiiff,"a",@progbits
	.sectionflags	@""
	.align	4
.nv.constant0._Z11gemm_kernelILi32EEvPKfS1_Pfiiiff:
	.zero		940


//--------------------- SYMBOLS --------------------------

	.type		.nv.reservedSmem.offset0,@object
	.size		.nv.reservedSmem.offset0,0x4
	.type		.nv.reservedSmem.cap,@object
	.size		.nv.reservedSmem.cap,0x4
